//
// Generated by NVIDIA NVVM Compiler
//
// Compiler Build ID: CL-36424714
// Cuda compilation tools, release 13.0, V13.0.88
// Based on NVVM 20.0.0
//

.version 9.0
.target sm_100
.address_size 64

	// .globl	_Z17gaborFilterKernelPfS_iiS_i
// _ZZ17gaborFilterKernelPfS_iiS_iE4tile has been demoted
// _ZZ17gaborFilterKernelPfS_iiS_iE10filter_buf has been demoted

.visible .entry _Z17gaborFilterKernelPfS_iiS_i(
	.param .u64 .ptr .align 1 _Z17gaborFilterKernelPfS_iiS_i_param_0,
	.param .u64 .ptr .align 1 _Z17gaborFilterKernelPfS_iiS_i_param_1,
	.param .u32 _Z17gaborFilterKernelPfS_iiS_i_param_2,
	.param .u32 _Z17gaborFilterKernelPfS_iiS_i_param_3,
	.param .u64 .ptr .align 1 _Z17gaborFilterKernelPfS_iiS_i_param_4,
	.param .u32 _Z17gaborFilterKernelPfS_iiS_i_param_5
)
{
	.reg .pred 	%p<8>;
	.reg .b32 	%r<87>;
	.reg .b32 	%f<90>;
	.reg .b64 	%rd<13>;
	// demoted variable
	.shared .align 4 .b8 _ZZ17gaborFilterKernelPfS_iiS_iE4tile[5184];
	// demoted variable
	.shared .align 4 .b8 _ZZ17gaborFilterKernelPfS_iiS_iE10filter_buf[100];
	ld.param.u64 	%rd1, [_Z17gaborFilterKernelPfS_iiS_i_param_0];
	ld.param.u64 	%rd3, [_Z17gaborFilterKernelPfS_iiS_i_param_1];
	ld.param.u32 	%r32, [_Z17gaborFilterKernelPfS_iiS_i_param_3];
	ld.param.u64 	%rd2, [_Z17gaborFilterKernelPfS_iiS_i_param_4];
	ld.param.u32 	%r31, [_Z17gaborFilterKernelPfS_iiS_i_param_5];
	cvta.to.global.u64 	%rd4, %rd3;
	mov.u32 	%r1, %tid.x;
	mov.u32 	%r33, %tid.y;
	mov.u32 	%r34, %ctaid.x;
	mov.u32 	%r35, %ntid.x;
	mad.lo.s32 	%r36, %r34, %r35, %r1;
	mov.u32 	%r37, %ctaid.y;
	mov.u32 	%r38, %ntid.y;
	mad.lo.s32 	%r39, %r37, %r38, %r33;
	mad.lo.s32 	%r3, %r32, %r39, %r36;
	mul.wide.s32 	%rd5, %r3, 4;
	add.s64 	%rd6, %rd4, %rd5;
	ld.global.f32 	%f21, [%rd6];
	mov.u32 	%r40, _ZZ17gaborFilterKernelPfS_iiS_iE4tile;
	mad.lo.s32 	%r4, %r33, 144, %r40;
	shl.b32 	%r41, %r1, 2;
	add.s32 	%r42, %r4, %r41;
	st.shared.f32 	[%r42+296], %f21;
	max.u32 	%r43, %r1, %r33;
	setp.gt.u32 	%p1, %r43, 4;
	@%p1 bra 	$L__BB0_2;
	cvta.to.global.u64 	%rd7, %rd2;
	mad.lo.s32 	%r44, %r33, 5, %r1;
	mul.wide.u32 	%rd8, %r44, 4;
	add.s64 	%rd9, %rd7, %rd8;
	ld.global.f32 	%f22, [%rd9];
	mov.u32 	%r45, _ZZ17gaborFilterKernelPfS_iiS_iE10filter_buf;
	mad.lo.s32 	%r46, %r33, 20, %r45;
	add.s32 	%r48, %r46, %r41;
	st.shared.f32 	[%r48], %f22;
$L__BB0_2:
	bar.sync 	0;
	neg.s32 	%r5, %r31;
	setp.lt.s32 	%p2, %r31, 0;
	mov.f32 	%f83, 0f00000000;
	mov.f32 	%f82, %f83;
	@%p2 bra 	$L__BB0_12;
	shl.b32 	%r49, %r31, 1;
	and.b32  	%r6, %r49, 6;
	and.b32  	%r7, %r31, 1;
	and.b32  	%r50, %r49, -8;
	neg.s32 	%r8, %r50;
	mad.lo.s32 	%r52, %r33, 144, %r41;
	shl.b32 	%r53, %r31, 2;
	sub.s32 	%r54, %r52, %r53;
	add.s32 	%r56, %r54, %r40;
	add.s32 	%r9, %r56, 324;
	mov.f32 	%f82, 0f00000000;
	mov.u32 	%r79, %r5;
	mov.f32 	%f83, %f82;
$L__BB0_4:
	setp.lt.u32 	%p3, %r31, 4;
	add.s32 	%r11, %r79, %r31;
	mul.lo.s32 	%r12, %r79, 144;
	mov.u32 	%r84, %r5;
	@%p3 bra 	$L__BB0_7;
	mov.u32 	%r57, _ZZ17gaborFilterKernelPfS_iiS_iE10filter_buf;
	mad.lo.s32 	%r58, %r11, 20, %r57;
	add.s32 	%r81, %r58, 16;
	add.s32 	%r80, %r9, %r12;
	mov.u32 	%r82, %r8;
	mov.u32 	%r84, %r5;
$L__BB0_6:
	.pragma "nounroll";
	ld.shared.f32 	%f25, [%r81+-16];
	ld.shared.f32 	%f26, [%r80+-28];
	fma.rn.f32 	%f27, %f25, %f26, %f83;
	add.f32 	%f28, %f82, %f25;
	ld.shared.f32 	%f29, [%r81+-12];
	ld.shared.f32 	%f30, [%r80+-24];
	fma.rn.f32 	%f31, %f29, %f30, %f27;
	add.f32 	%f32, %f28, %f29;
	ld.shared.f32 	%f33, [%r81+-8];
	ld.shared.f32 	%f34, [%r80+-20];
	fma.rn.f32 	%f35, %f33, %f34, %f31;
	add.f32 	%f36, %f32, %f33;
	ld.shared.f32 	%f37, [%r81+-4];
	ld.shared.f32 	%f38, [%r80+-16];
	fma.rn.f32 	%f39, %f37, %f38, %f35;
	add.f32 	%f40, %f36, %f37;
	ld.shared.f32 	%f41, [%r81];
	ld.shared.f32 	%f42, [%r80+-12];
	fma.rn.f32 	%f43, %f41, %f42, %f39;
	add.f32 	%f44, %f40, %f41;
	ld.shared.f32 	%f45, [%r81+4];
	ld.shared.f32 	%f46, [%r80+-8];
	fma.rn.f32 	%f47, %f45, %f46, %f43;
	add.f32 	%f48, %f44, %f45;
	ld.shared.f32 	%f49, [%r81+8];
	ld.shared.f32 	%f50, [%r80+-4];
	fma.rn.f32 	%f51, %f49, %f50, %f47;
	add.f32 	%f52, %f48, %f49;
	ld.shared.f32 	%f53, [%r81+12];
	ld.shared.f32 	%f54, [%r80];
	fma.rn.f32 	%f83, %f53, %f54, %f51;
	add.f32 	%f82, %f52, %f53;
	add.s32 	%r84, %r84, 8;
	add.s32 	%r82, %r82, 8;
	add.s32 	%r81, %r81, 32;
	add.s32 	%r80, %r80, 32;
	setp.ne.s32 	%p4, %r82, 0;
	@%p4 bra 	$L__BB0_6;
$L__BB0_7:
	mov.u32 	%r59, _ZZ17gaborFilterKernelPfS_iiS_iE10filter_buf;
	mad.lo.s32 	%r24, %r11, 20, %r59;
	add.s32 	%r60, %r4, %r12;
	add.s32 	%r25, %r60, 288;
	setp.lt.u32 	%p5, %r6, 3;
	@%p5 bra 	$L__BB0_9;
	add.s32 	%r61, %r84, %r31;
	shl.b32 	%r62, %r61, 2;
	add.s32 	%r63, %r24, %r62;
	ld.shared.f32 	%f55, [%r63];
	add.s32 	%r64, %r1, %r84;
	shl.b32 	%r65, %r64, 2;
	add.s32 	%r66, %r25, %r65;
	ld.shared.f32 	%f56, [%r66+8];
	fma.rn.f32 	%f57, %f55, %f56, %f83;
	add.f32 	%f58, %f82, %f55;
	ld.shared.f32 	%f59, [%r63+4];
	ld.shared.f32 	%f60, [%r66+12];
	fma.rn.f32 	%f61, %f59, %f60, %f57;
	add.f32 	%f62, %f58, %f59;
	ld.shared.f32 	%f63, [%r63+8];
	ld.shared.f32 	%f64, [%r66+16];
	fma.rn.f32 	%f65, %f63, %f64, %f61;
	add.f32 	%f66, %f62, %f63;
	ld.shared.f32 	%f67, [%r63+12];
	ld.shared.f32 	%f68, [%r66+20];
	fma.rn.f32 	%f83, %f67, %f68, %f65;
	add.f32 	%f82, %f66, %f67;
	add.s32 	%r84, %r84, 4;
$L__BB0_9:
	setp.eq.s32 	%p6, %r7, 0;
	@%p6 bra 	$L__BB0_11;
	add.s32 	%r67, %r84, %r31;
	shl.b32 	%r68, %r67, 2;
	add.s32 	%r69, %r24, %r68;
	ld.shared.f32 	%f69, [%r69];
	add.s32 	%r70, %r1, %r84;
	shl.b32 	%r71, %r70, 2;
	add.s32 	%r72, %r25, %r71;
	ld.shared.f32 	%f70, [%r72+8];
	fma.rn.f32 	%f71, %f69, %f70, %f83;
	add.f32 	%f72, %f82, %f69;
	ld.shared.f32 	%f73, [%r69+4];
	ld.shared.f32 	%f74, [%r72+12];
	fma.rn.f32 	%f83, %f73, %f74, %f71;
	add.f32 	%f82, %f72, %f73;
	add.s32 	%r84, %r84, 2;
$L__BB0_11:
	add.s32 	%r73, %r84, %r31;
	shl.b32 	%r74, %r73, 2;
	add.s32 	%r75, %r24, %r74;
	ld.shared.f32 	%f75, [%r75];
	add.s32 	%r76, %r1, %r84;
	shl.b32 	%r77, %r76, 2;
	add.s32 	%r78, %r25, %r77;
	ld.shared.f32 	%f76, [%r78+8];
	fma.rn.f32 	%f83, %f75, %f76, %f83;
	add.f32 	%f82, %f82, %f75;
	add.s32 	%r30, %r79, 1;
	setp.ne.s32 	%p7, %r79, %r31;
	mov.u32 	%r79, %r30;
	@%p7 bra 	$L__BB0_4;
$L__BB0_12:
	cvta.to.global.u64 	%rd10, %rd1;
	div.rn.f32 	%f77, %f83, %f82;
	add.s64 	%rd12, %rd10, %rd5;
	st.global.f32 	[%rd12], %f77;
	ret;

}


// ===== COMPILED SASS (sm_100) =====

	.target	sm_100

	.elftype	@"ET_EXEC"


//--------------------- .note.nv.tkinfo           --------------------------
	.section	.note.nv.tkinfo,"",@"SHT_NOTE"
	.sectionflags	@"SHF_NOTE_NV_TKINFO"
	.tkinfo
        /*0018*/ 	.word	0x00000002
        /*0030*/ 	.string	""
        /*0030*/ 	.string	"ptxas"
        /*0030*/ 	.string	"Cuda compilation tools, release 13.0, V13.0.88"
        /*0030*/ 	.string	"Build cuda_13.0.r13.0/compiler.36424714_0"
        /*0030*/ 	.string	"-arch sm_100 -m 64 "



//--------------------- .note.nv.cuinfo           --------------------------
	.section	.note.nv.cuinfo,"",@"SHT_NOTE"
	.sectionflags	@"SHF_NOTE_NV_CUINFO"
        /*0018*/ 	.short	0x0002
        /*001a*/ 	.short	0x0064
        /*001c*/ 	.short	0x0082
	.zero		2


//--------------------- .nv.info                  --------------------------
	.section	.nv.info,"",@"SHT_CUDA_INFO"
	.align	4


	//----- nvinfo : EIATTR_REGCOUNT
	.align		4
        /*0000*/ 	.byte	0x04, 0x2f
        /*0002*/ 	.short	(.L_1 - .L_0)
	.align		4
.L_0:
        /*0004*/ 	.word	index@(_Z17gaborFilterKernelPfS_iiS_i)
        /*0008*/ 	.word	0x00000020


	//----- nvinfo : EIATTR_FRAME_SIZE
	.align		4
.L_1:
        /*000c*/ 	.byte	0x04, 0x11
        /*000e*/ 	.short	(.L_3 - .L_2)
	.align		4
.L_2:
        /*0010*/ 	.word	index@($__internal_0_$__cuda_sm3x_div_rn_noftz_f32_slowpath)
        /*0014*/ 	.word	0x00000000


	//----- nvinfo : EIATTR_FRAME_SIZE
	.align		4
.L_3:
        /*0018*/ 	.byte	0x04, 0x11
        /*001a*/ 	.short	(.L_5 - .L_4)
	.align		4
.L_4:
        /*001c*/ 	.word	index@(_Z17gaborFilterKernelPfS_iiS_i)
        /*0020*/ 	.word	0x00000000


	//----- nvinfo : EIATTR_MIN_STACK_SIZE
	.align		4
.L_5:
        /*0024*/ 	.byte	0x04, 0x12
        /*0026*/ 	.short	(.L_7 - .L_6)
	.align		4
.L_6:
        /*0028*/ 	.word	index@(_Z17gaborFilterKernelPfS_iiS_i)
        /*002c*/ 	.word	0x00000000
.L_7:


//--------------------- .nv.compat                --------------------------
	.section	.nv.compat,"",@"SHT_CUDA_COMPAT_INFO"
	.align	4
        /*0000*/ 	.byte	0x02, 0x09, 0x00, 0x00, 0x02, 0x02, 0x01, 0x00, 0x02, 0x05, 0x05, 0x00, 0x03, 0x07, 0x01, 0x01
        /*0010*/ 	.byte	0x02, 0x03, 0x00, 0x00, 0x02, 0x06, 0x01, 0x00, 0x04, 0x0b, 0x08, 0x00, 0x01, 0x00, 0x00, 0x00
        /*0020*/ 	.byte	0x00, 0x00, 0x00, 0x00


//--------------------- .nv.info._Z17gaborFilterKernelPfS_iiS_i --------------------------
	.section	.nv.info._Z17gaborFilterKernelPfS_iiS_i,"",@"SHT_CUDA_INFO"
	.sectionflags	@""
	.align	4


	//----- nvinfo : EIATTR_CUDA_API_VERSION
	.align		4
        /*0000*/ 	.byte	0x04, 0x37
        /*0002*/ 	.short	(.L_9 - .L_8)
.L_8:
        /*0004*/ 	.word	0x00000082


	//----- nvinfo : EIATTR_KPARAM_INFO
	.align		4
.L_9:
        /*0008*/ 	.byte	0x04, 0x17
        /*000a*/ 	.short	(.L_11 - .L_10)
.L_10:
        /*000c*/ 	.word	0x00000000
        /*0010*/ 	.short	0x0005
        /*0012*/ 	.short	0x0020
        /*0014*/ 	.byte	0x00, 0xf0, 0x11, 0x00


	//----- nvinfo : EIATTR_KPARAM_INFO
	.align		4
.L_11:
        /*0018*/ 	.byte	0x04, 0x17
        /*001a*/ 	.short	(.L_13 - .L_12)
.L_12:
        /*001c*/ 	.word	0x00000000
        /*0020*/ 	.short	0x0004
        /*0022*/ 	.short	0x0018
        /*0024*/ 	.byte	0x00, 0xf5, 0x21, 0x00


	//----- nvinfo : EIATTR_KPARAM_INFO
	.align		4
.L_13:
        /*0028*/ 	.byte	0x04, 0x17
        /*002a*/ 	.short	(.L_15 - .L_14)
.L_14:
        /*002c*/ 	.word	0x00000000
        /*0030*/ 	.short	0x0003
        /*0032*/ 	.short	0x0014
        /*0034*/ 	.byte	0x00, 0xf0, 0x11, 0x00


	//----- nvinfo : EIATTR_KPARAM_INFO
	.align		4
.L_15:
        /*0038*/ 	.byte	0x04, 0x17
        /*003a*/ 	.short	(.L_17 - .L_16)
.L_16:
        /*003c*/ 	.word	0x00000000
        /*0040*/ 	.short	0x0002
        /*0042*/ 	.short	0x0010
        /*0044*/ 	.byte	0x00, 0xf0, 0x11, 0x00


	//----- nvinfo : EIATTR_KPARAM_INFO
	.align		4
.L_17:
        /*0048*/ 	.byte	0x04, 0x17
        /*004a*/ 	.short	(.L_19 - .L_18)
.L_18:
        /*004c*/ 	.word	0x00000000
        /*0050*/ 	.short	0x0001
        /*0052*/ 	.short	0x0008
        /*0054*/ 	.byte	0x00, 0xf5, 0x21, 0x00


	//----- nvinfo : EIATTR_KPARAM_INFO
	.align		4
.L_19:
        /*0058*/ 	.byte	0x04, 0x17
        /*005a*/ 	.short	(.L_21 - .L_20)
.L_20:
        /*005c*/ 	.word	0x00000000
        /*0060*/ 	.short	0x0000
        /*0062*/ 	.short	0x0000
        /*0064*/ 	.byte	0x00, 0xf5, 0x21, 0x00


	//----- nvinfo : EIATTR_SPARSE_MMA_MASK
	.align		4
.L_21:
        /*0068*/ 	.byte	0x03, 0x50
        /*006a*/ 	.short	0x0000


	//----- nvinfo : EIATTR_MAXREG_COUNT
	.align		4
        /*006c*/ 	.byte	0x03, 0x1b
        /*006e*/ 	.short	0x00ff


	//----- nvinfo : EIATTR_NUM_BARRIERS
	.align		4
        /*0070*/ 	.byte	0x02, 0x4c
        /*0072*/ 	.byte	0x01
	.zero		1


	//----- nvinfo : EIATTR_MERCURY_ISA_VERSION
	.align		4
        /*0074*/ 	.byte	0x03, 0x5f
        /*0076*/ 	.short	0x0101


	//----- nvinfo : EIATTR_VRC_CTA_INIT_COUNT
	.align		4
        /*0078*/ 	.byte	0x02, 0x4a
	.zero		1
	.zero		1


	//----- nvinfo : EIATTR_EXIT_INSTR_OFFSETS
	.align		4
        /*007c*/ 	.byte	0x04, 0x1c
        /*007e*/ 	.short	(.L_23 - .L_22)


	//   ....[0]....
.L_22:
        /*0080*/ 	.word	0x00000ae0


	//----- nvinfo : EIATTR_CRS_STACK_SIZE
	.align		4
.L_23:
        /*0084*/ 	.byte	0x04, 0x1e
        /*0086*/ 	.short	(.L_25 - .L_24)
.L_24:
        /*0088*/ 	.word	0x00000000


	//----- nvinfo : EIATTR_CBANK_PARAM_SIZE
	.align		4
.L_25:
        /*008c*/ 	.byte	0x03, 0x19
        /*008e*/ 	.short	0x0024


	//----- nvinfo : EIATTR_PARAM_CBANK
	.align		4
        /*0090*/ 	.byte	0x04, 0x0a
        /*0092*/ 	.short	(.L_27 - .L_26)
	.align		4
.L_26:
        /*0094*/ 	.word	index@(.nv.constant0._Z17gaborFilterKernelPfS_iiS_i)
        /*0098*/ 	.short	0x0380
        /*009a*/ 	.short	0x0024


	//----- nvinfo : EIATTR_SW_WAR
	.align		4
.L_27:
        /*009c*/ 	.byte	0x04, 0x36
        /*009e*/ 	.short	(.L_29 - .L_28)
.L_28:
        /*00a0*/ 	.word	0x00000008
.L_29:


//--------------------- .nv.callgraph             --------------------------
	.section	.nv.callgraph,"",@"SHT_CUDA_CALLGRAPH"
	.align	4
	.sectionentsize	8
	.align		4
        /*0000*/ 	.word	0x00000000
	.align		4
        /*0004*/ 	.word	0xffffffff
	.align		4
        /*0008*/ 	.word	0x00000000
	.align		4
        /*000c*/ 	.word	0xfffffffe
	.align		4
        /*0010*/ 	.word	0x00000000
	.align		4
        /*0014*/ 	.word	0xfffffffd
	.align		4
        /*0018*/ 	.word	0x00000000
	.align		4
        /*001c*/ 	.word	0xfffffffc


//--------------------- .text._Z17gaborFilterKernelPfS_iiS_i --------------------------
	.section	.text._Z17gaborFilterKernelPfS_iiS_i,"ax",@progbits
	.align	128
        .global         _Z17gaborFilterKernelPfS_iiS_i
        .type           _Z17gaborFilterKernelPfS_iiS_i,@function
        .size           _Z17gaborFilterKernelPfS_iiS_i,(.L_x_20 - _Z17gaborFilterKernelPfS_iiS_i)
        .other          _Z17gaborFilterKernelPfS_iiS_i,@"STO_CUDA_ENTRY STV_DEFAULT"
_Z17gaborFilterKernelPfS_iiS_i:
.text._Z17gaborFilterKernelPfS_iiS_i:
[----:B------:R-:W-:Y:S01]  /*0000*/  LDC R1, c[0x0][0x37c] ;  /* 0x0000df00ff017b82 */ /* 0x000fe20000000800 */
[----:B------:R-:W0:Y:S07]  /*0010*/  S2R R0, SR_TID.X ;  /* 0x0000000000007919 */ /* 0x000e2e0000002100 */
[----:B------:R-:W1:Y:S01]  /*0020*/  S2UR UR4, SR_CTAID.X ;  /* 0x00000000000479c3 */ /* 0x000e620000002500 */
[----:B------:R-:W2:Y:S01]  /*0030*/  LDCU UR8, c[0x0][0x394] ;  /* 0x00007280ff0877ac */ /* 0x000ea20008000800 */
[----:B------:R-:W0:Y:S01]  /*0040*/  S2R R5, SR_TID.Y ;  /* 0x0000000000057919 */ /* 0x000e220000002200 */
[----:B------:R-:W3:Y:S05]  /*0050*/  LDCU.64 UR6, c[0x0][0x358] ;  /* 0x00006b00ff0677ac */ /* 0x000eea0008000a00 */
[----:B------:R-:W1:Y:S08]  /*0060*/  LDC R3, c[0x0][0x360] ;  /* 0x0000d800ff037b82 */ /* 0x000e700000000800 */
[----:B------:R-:W4:Y:S08]  /*0070*/  S2UR UR5, SR_CTAID.Y ;  /* 0x00000000000579c3 */ /* 0x000f300000002600 */
[----:B------:R-:W4:Y:S08]  /*0080*/  LDC R4, c[0x0][0x364] ;  /* 0x0000d900ff047b82 */ /* 0x000f300000000800 */
[----:B------:R-:W5:Y:S01]  /*0090*/  LDC.64 R6, c[0x0][0x388] ;  /* 0x0000e200ff067b82 */ /* 0x000f620000000a00 */
[----:B0-----:R-:W-:-:S04]  /*00a0*/  VIMNMX.U32 R2, PT, PT, R0, R5, !PT ;  /* 0x0000000500027248 */ /* 0x001fc80007fe0000 */
[----:B------:R-:W-:Y:S01]  /*00b0*/  ISETP.GT.U32.AND P0, PT, R2, 0x4, PT ;  /* 0x000000040200780c */ /* 0x000fe20003f04070 */
[----:B-1----:R-:W-:Y:S02]  /*00c0*/  IMAD R2, R3, UR4, R0 ;  /* 0x0000000403027c24 */ /* 0x002fe4000f8e0200 */
[----:B----4-:R-:W-:Y:S01]  /*00d0*/  IMAD R3, R4, UR5, R5 ;  /* 0x0000000504037c24 */ /* 0x010fe2000f8e0205 */
[----:B------:R-:W0:Y:S01]  /*00e0*/  S2R R10, SR_CgaCtaId ;  /* 0x00000000000a7919 */ /* 0x000e220000008800 */
[----:B------:R-:W-:Y:S01]  /*00f0*/  IMAD.SHL.U32 R11, R0, 0x4, RZ ;  /* 0x00000004000b7824 */ /* 0x000fe200078e00ff */
[----:B------:R-:W1:Y:S07]  /*0100*/  LDCU UR5, c[0x0][0x3a0] ;  /* 0x00007400ff0577ac */ /* 0x000e6e0008000800 */
[----:B------:R-:W4:Y:S01]  /*0110*/  @!P0 LDC.64 R8, c[0x0][0x398] ;  /* 0x0000e600ff088b82 */ /* 0x000f220000000a00 */
[----:B--2---:R-:W-:-:S02]  /*0120*/  IMAD R2, R3, UR8, R2 ;  /* 0x0000000803027c24 */ /* 0x004fc4000f8e0202 */
[----:B------:R-:W-:Y:S02]  /*0130*/  @!P0 IMAD R3, R5, 0x5, R0 ;  /* 0x0000000505038824 */ /* 0x000fe400078e0200 */
[----:B-----5:R-:W-:-:S06]  /*0140*/  IMAD.WIDE R6, R2, 0x4, R6 ;  /* 0x0000000402067825 */ /* 0x020fcc00078e0206 */
[----:B---3--:R2:W3:Y:S01]  /*0150*/  LDG.E R6, desc[UR6][R6.64] ;  /* 0x0000000606067981 */ /* 0x0084e2000c1e1900 */
[----:B----4-:R-:W-:-:S06]  /*0160*/  @!P0 IMAD.WIDE.U32 R8, R3, 0x4, R8 ;  /* 0x0000000403088825 */ /* 0x010fcc00078e0008 */
[----:B------:R-:W4:Y:S01]  /*0170*/  @!P0 LDG.E R8, desc[UR6][R8.64] ;  /* 0x0000000608088981 */ /* 0x000f22000c1e1900 */
[----:B------:R-:W-:-:S04]  /*0180*/  MOV R3, 0x400 ;  /* 0x0000040000037802 */ /* 0x000fc80000000f00 */
[----:B------:R-:W-:Y:S02]  /*0190*/  @!P0 IADD3 R4, PT, PT, R3, 0x1440, RZ ;  /* 0x0000144003048810 */ /* 0x000fe40007ffe0ff */
[C---:B0-----:R-:W-:Y:S02]  /*01a0*/  LEA R12, R10.reuse, R3, 0x18 ;  /* 0x000000030a0c7211 */ /* 0x041fe400078ec0ff */
[----:B------:R-:W-:-:S03]  /*01b0*/  @!P0 LEA R10, R10, R4, 0x18 ;  /* 0x000000040a0a8211 */ /* 0x000fc600078ec0ff */
[C---:B------:R-:W-:Y:S02]  /*01c0*/  IMAD R4, R5.reuse, 0x90, R12 ;  /* 0x0000009005047824 */ /* 0x040fe400078e020c */
[----:B------:R-:W-:-:S03]  /*01d0*/  @!P0 IMAD R10, R5, 0x14, R10 ;  /* 0x00000014050a8824 */ /* 0x000fc600078e020a */
[----:B------:R-:W-:Y:S01]  /*01e0*/  IADD3 R13, PT, PT, R4, R11, RZ ;  /* 0x0000000b040d7210 */ /* 0x000fe20007ffe0ff */
[----:B--2---:R-:W-:Y:S01]  /*01f0*/  @!P0 IMAD.IADD R7, R11, 0x1, R10 ;  /* 0x000000010b078824 */ /* 0x004fe200078e020a */
[----:B-1----:R-:W-:Y:S01]  /*0200*/  UISETP.GE.AND UP0, UPT, UR5, URZ, UPT ;  /* 0x000000ff0500728c */ /* 0x002fe2000bf06270 */
[----:B------:R-:W-:Y:S02]  /*0210*/  HFMA2 R10, -RZ, RZ, 0, 0 ;  /* 0x00000000ff0a7431 */ /* 0x000fe400000001ff */
[----:B------:R-:W-:Y:S01]  /*0220*/  IMAD.MOV.U32 R3, RZ, RZ, RZ ;  /* 0x000000ffff037224 */ /* 0x000fe200078e00ff */
[----:B---3--:R0:W-:Y:S04]  /*0230*/  STS [R13+0x128], R6 ;  /* 0x000128060d007388 */ /* 0x0081e80000000800 */
[----:B----4-:R0:W-:Y:S01]  /*0240*/  @!P0 STS [R7], R8 ;  /* 0x0000000807008388 */ /* 0x0101e20000000800 */
[----:B------:R-:W-:Y:S06]  /*0250*/  BAR.SYNC.DEFER_BLOCKING 0x0 ;  /* 0x0000000000007b1d */ /* 0x000fec0000010000 */
[----:B------:R-:W-:Y:S05]  /*0260*/  BRA.U !UP0, `(.L_x_0) ;  /* 0x0000000508d87547 */ /* 0x000fea000b800000 */
[----:B0-----:R-:W-:Y:S01]  /*0270*/  IMAD R6, R5, 0x90, R11 ;  /* 0x0000009005067824 */ /* 0x001fe200078e020b */
[----:B------:R-:W-:Y:S01]  /*0280*/  IADD3 R5, PT, PT, RZ, -UR5, RZ ;  /* 0x80000005ff057c10 */ /* 0x000fe2000fffe0ff */
[----:B------:R-:W-:Y:S01]  /*0290*/  USHF.L.U32 UR4, UR5, 0x1, URZ ;  /* 0x0000000105047899 */ /* 0x000fe200080006ff */
[----:B------:R-:W-:Y:S02]  /*02a0*/  IMAD.MOV.U32 R10, RZ, RZ, RZ ;  /* 0x000000ffff0a7224 */ /* 0x000fe400078e00ff */
[----:B------:R-:W-:Y:S01]  /*02b0*/  MOV R9, R5 ;  /* 0x0000000500097202 */ /* 0x000fe20000000f00 */
[----:B------:R-:W-:Y:S01]  /*02c0*/  IMAD R3, R5, 0x4, R6 ;  /* 0x0000000405037824 */ /* 0x000fe200078e0206 */
[----:B------:R-:W-:Y:S02]  /*02d0*/  ULOP3.LUT UR5, UR4, 0xfffffff8, URZ, 0xc0, !UPT ;  /* 0xfffffff804057892 */ /* 0x000fe4000f8ec0ff */
[----:B------:R-:W-:Y:S02]  /*02e0*/  ULOP3.LUT UR4, UR4, 0x6, URZ, 0xc0, !UPT ;  /* 0x0000000604047892 */ /* 0x000fe4000f8ec0ff */
[----:B------:R-:W-:Y:S01]  /*02f0*/  IADD3 R6, PT, PT, R3, 0x144, R12 ;  /* 0x0000014403067810 */ /* 0x000fe20007ffe00c */
[----:B------:R-:W-:Y:S01]  /*0300*/  UIADD3 UR5, UPT, UPT, -UR5, URZ, URZ ;  /* 0x000000ff05057290 */ /* 0x000fe2000fffe1ff */
[----:B------:R-:W-:Y:S01]  /*0310*/  MOV R3, RZ ;  /* 0x000000ff00037202 */ /* 0x000fe20000000f00 */
[----:B------:R-:W-:-:S11]  /*0320*/  UISETP.GE.U32.AND UP0, UPT, UR4, 0x3, UPT ;  /* 0x000000030400788c */ /* 0x000fd6000bf06070 */
.L_x_5:
[----:B------:R-:W0:Y:S01]  /*0330*/  S2R R8, SR_CgaCtaId ;  /* 0x0000000000087919 */ /* 0x000e220000008800 */
[----:B------:R-:W1:Y:S01]  /*0340*/  LDCU UR8, c[0x0][0x3a0] ;  /* 0x00007400ff0877ac */ /* 0x000e620008000800 */
[----:B------:R-:W-:-:S05]  /*0350*/  MOV R7, 0x400 ;  /* 0x0000040000077802 */ /* 0x000fca0000000f00 */
[----:B------:R-:W-:Y:S01]  /*0360*/  VIADD R7, R7, 0x1440 ;  /* 0x0000144007077836 */ /* 0x000fe20000000000 */
[----:B-1----:R-:W-:Y:S02]  /*0370*/  UISETP.GE.U32.AND UP2, UPT, UR8, 0x4, UPT ;  /* 0x000000040800788c */ /* 0x002fe4000bf46070 */
[----:B------:R-:W-:Y:S01]  /*0380*/  IADD3 R13, PT, PT, R9, UR8, RZ ;  /* 0x00000008090d7c10 */ /* 0x000fe2000fffe0ff */
[----:B------:R-:W-:Y:S01]  /*0390*/  ULOP3.LUT UP1, URZ, UR8, 0x1, URZ, 0xc0, !UPT ;  /* 0x0000000108ff7892 */ /* 0x000fe2000f82c0ff */
[----:B0-----:R-:W-:Y:S01]  /*03a0*/  LEA R8, R8, R7, 0x18 ;  /* 0x0000000708087211 */ /* 0x001fe200078ec0ff */
[----:B------:R-:W-:-:S04]  /*03b0*/  IMAD.MOV.U32 R7, RZ, RZ, R5 ;  /* 0x000000ffff077224 */ /* 0x000fc800078e0005 */
[----:B------:R-:W-:Y:S01]  /*03c0*/  IMAD R8, R13, 0x14, R8 ;  /* 0x000000140d087824 */ /* 0x000fe200078e0208 */
[----:B------:R-:W-:Y:S06]  /*03d0*/  BRA.U !UP2, `(.L_x_1) ;  /* 0x000000010abc7547 */ /* 0x000fec000b800000 */
[----:B------:R-:W0:Y:S01]  /*03e0*/  S2R R12, SR_CgaCtaId ;  /* 0x00000000000c7919 */ /* 0x000e220000008800 */
[----:B------:R-:W-:Y:S01]  /*03f0*/  MOV R7, 0x400 ;  /* 0x0000040000077802 */ /* 0x000fe20000000f00 */
[----:B------:R-:W-:Y:S01]  /*0400*/  IMAD R11, R9, 0x90, R6 ;  /* 0x00000090090b7824 */ /* 0x000fe200078e0206 */
[----:B------:R-:W-:Y:S02]  /*0410*/  UMOV UR4, UR5 ;  /* 0x0000000500047c82 */ /* 0x000fe40008000000 */
[----:B------:R-:W-:-:S04]  /*0420*/  IADD3 R7, PT, PT, R7, 0x1440, RZ ;  /* 0x0000144007077810 */ /* 0x000fc80007ffe0ff */
[----:B0-----:R-:W-:Y:S01]  /*0430*/  LEA R12, R12, R7, 0x18 ;  /* 0x000000070c0c7211 */ /* 0x001fe200078ec0ff */
[----:B------:R-:W-:-:S04]  /*0440*/  IMAD.MOV.U32 R7, RZ, RZ, R5 ;  /* 0x000000ffff077224 */ /* 0x000fc800078e0005 */
[----:B------:R-:W-:-:S05]  /*0450*/  IMAD R13, R13, 0x14, R12 ;  /* 0x000000140d0d7824 */ /* 0x000fca00078e020c */
[----:B------:R-:W-:-:S07]  /*0460*/  IADD3 R13, PT, PT, R13, 0x10, RZ ;  /* 0x000000100d0d7810 */ /* 0x000fce0007ffe0ff */
.L_x_2:
[----:B------:R-:W0:Y:S01]  /*0470*/  LDS R27, [R13+-0x10] ;  /* 0xfffff0000d1b7984 */ /* 0x000e220000000800 */
[----:B------:R-:W-:Y:S01]  /*0480*/  UIADD3 UR4, UPT, UPT, UR4, 0x8, URZ ;  /* 0x0000000804047890 */ /* 0x000fe2000fffe0ff */
[----:B------:R-:W-:Y:S02]  /*0490*/  VIADD R7, R7, 0x8 ;  /* 0x0000000807077836 */ /* 0x000fe40000000000 */
[----:B------:R-:W1:Y:S01]  /*04a0*/  LDS R22, [R11+-0x1c] ;  /* 0xffffe4000b167984 */ /* 0x000e620000000800 */
[----:B------:R-:W-:-:S03]  /*04b0*/  UISETP.NE.AND UP2, UPT, UR4, URZ, UPT ;  /* 0x000000ff0400728c */ /* 0x000fc6000bf45270 */
[----:B------:R-:W2:Y:S04]  /*04c0*/  LDS R12, [R13+-0xc] ;  /* 0xfffff4000d0c7984 */ /* 0x000ea80000000800 */
[----:B------:R-:W3:Y:S04]  /*04d0*/  LDS R15, [R11+-0x18] ;  /* 0xffffe8000b0f7984 */ /* 0x000ee80000000800 */
[----:B------:R-:W4:Y:S04]  /*04e0*/  LDS R20, [R13+-0x8] ;  /* 0xfffff8000d147984 */ /* 0x000f280000000800 */
[----:B------:R-:W5:Y:S04]  /*04f0*/  LDS R23, [R11+-0x14] ;  /* 0xffffec000b177984 */ /* 0x000f680000000800 */
[----:B------:R-:W5:Y:S04]  /*0500*/  LDS R18, [R13+-0x4] ;  /* 0xfffffc000d127984 */ /* 0x000f680000000800 */
[----:B------:R-:W5:Y:S04]  /*0510*/  LDS R21, [R11+-0x10] ;  /* 0xfffff0000b157984 */ /* 0x000f680000000800 */
[----:B------:R-:W5:Y:S04]  /*0520*/  LDS R16, [R13] ;  /* 0x000000000d107984 */ /* 0x000f680000000800 */
[----:B------:R-:W5:Y:S04]  /*0530*/  LDS R19, [R11+-0xc] ;  /* 0xfffff4000b137984 */ /* 0x000f680000000800 */
[----:B------:R-:W5:Y:S01]  /*0540*/  LDS R14, [R13+0x4] ;  /* 0x000004000d0e7984 */ /* 0x000f620000000800 */
[----:B0-----:R-:W-:-:S03]  /*0550*/  FADD R3, R27, R3 ;  /* 0x000000031b037221 */ /* 0x001fc60000000000 */
[----:B------:R-:W0:Y:S01]  /*0560*/  LDS R17, [R11+-0x8] ;  /* 0xfffff8000b117984 */ /* 0x000e220000000800 */
[----:B-1----:R-:W-:-:S03]  /*0570*/  FFMA R29, R27, R22, R10 ;  /* 0x000000161b1d7223 */ /* 0x002fc6000000000a */
[----:B------:R-:W1:Y:S01]  /*0580*/  LDS R10, [R13+0x8] ;  /* 0x000008000d0a7984 */ /* 0x000e620000000800 */
[----:B--2---:R-:W-:-:S03]  /*0590*/  FADD R3, R3, R12 ;  /* 0x0000000c03037221 */ /* 0x004fc60000000000 */
[----:B------:R-:W2:Y:S01]  /*05a0*/  LDS R25, [R11+-0x4] ;  /* 0xfffffc000b197984 */ /* 0x000ea20000000800 */
[----:B---3--:R-:W-:-:S03]  /*05b0*/  FFMA R15, R12, R15, R29 ;  /* 0x0000000f0c0f7223 */ /* 0x008fc6000000001d */
[----:B------:R3:W2:Y:S01]  /*05c0*/  LDS R22, [R13+0xc] ;  /* 0x00000c000d167984 */ /* 0x0006a20000000800 */
[----:B----4-:R-:W-:-:S03]  /*05d0*/  FADD R3, R3, R20 ;  /* 0x0000001403037221 */ /* 0x010fc60000000000 */
[----:B------:R4:W2:Y:S01]  /*05e0*/  LDS R27, [R11] ;  /* 0x000000000b1b7984 */ /* 0x0008a20000000800 */
[----:B-----5:R-:W-:Y:S01]  /*05f0*/  FFMA R15, R20, R23, R15 ;  /* 0x00000017140f7223 */ /* 0x020fe2000000000f */
[----:B------:R-:W-:Y:S01]  /*0600*/  FADD R3, R3, R18 ;  /* 0x0000001203037221 */ /* 0x000fe20000000000 */
[----:B---3--:R-:W-:Y:S02]  /*0610*/  IADD3 R13, PT, PT, R13, 0x20, RZ ;  /* 0x000000200d0d7810 */ /* 0x008fe40007ffe0ff */
[----:B------:R-:W-:Y:S01]  /*0620*/  FFMA R15, R18, R21, R15 ;  /* 0x00000015120f7223 */ /* 0x000fe2000000000f */
[----:B----4-:R-:W-:Y:S02]  /*0630*/  VIADD R11, R11, 0x20 ;  /* 0x000000200b0b7836 */ /* 0x010fe40000000000 */
[----:B------:R-:W-:Y:S01]  /*0640*/  FADD R3, R3, R16 ;  /* 0x0000001003037221 */ /* 0x000fe20000000000 */
[----:B------:R-:W-:-:S03]  /*0650*/  FFMA R15, R16, R19, R15 ;  /* 0x00000013100f7223 */ /* 0x000fc6000000000f */
[----:B------:R-:W-:Y:S01]  /*0660*/  FADD R3, R3, R14 ;  /* 0x0000000e03037221 */ /* 0x000fe20000000000 */
[----:B0-----:R-:W-:-:S03]  /*0670*/  FFMA R15, R14, R17, R15 ;  /* 0x000000110e0f7223 */ /* 0x001fc6000000000f */
[----:B-1----:R-:W-:Y:S01]  /*0680*/  FADD R3, R3, R10 ;  /* 0x0000000a03037221 */ /* 0x002fe20000000000 */
[----:B--2---:R-:W-:-:S03]  /*0690*/  FFMA R15, R10, R25, R15 ;  /* 0x000000190a0f7223 */ /* 0x004fc6000000000f */
[----:B------:R-:W-:Y:S01]  /*06a0*/  FADD R3, R3, R22 ;  /* 0x0000001603037221 */ /* 0x000fe20000000000 */
[----:B------:R-:W-:Y:S01]  /*06b0*/  FFMA R10, R22, R27, R15 ;  /* 0x0000001b160a7223 */ /* 0x000fe2000000000f */
[----:B------:R-:W-:Y:S06]  /*06c0*/  BRA.U UP2, `(.L_x_2) ;  /* 0xfffffffd02687547 */ /* 0x000fec000b83ffff */
.L_x_1:
[----:B------:R-:W-:Y:S01]  /*06d0*/  IMAD R11, R9, 0x90, R4 ;  /* 0x00000090090b7824 */ /* 0x000fe200078e0204 */
[----:B------:R-:W-:Y:S06]  /*06e0*/  BRA.U !UP0, `(.L_x_3) ;  /* 0x0000000108547547 */ /* 0x000fec000b800000 */
[C---:B------:R-:W-:Y:S01]  /*06f0*/  IADD3 R13, PT, PT, R7.reuse, UR8, RZ ;  /* 0x00000008070d7c10 */ /* 0x040fe2000fffe0ff */
[C---:B------:R-:W-:Y:S01]  /*0700*/  IMAD.IADD R12, R7.reuse, 0x1, R0 ;  /* 0x00000001070c7824 */ /* 0x040fe200078e0200 */
[----:B------:R-:W-:Y:S02]  /*0710*/  IADD3 R7, PT, PT, R7, 0x4, RZ ;  /* 0x0000000407077810 */ /* 0x000fe40007ffe0ff */
[----:B------:R-:W-:Y:S01]  /*0720*/  LEA R13, R13, R8, 0x2 ;  /* 0x000000080d0d7211 */ /* 0x000fe200078e10ff */
[----:B------:R-:W-:-:S04]  /*0730*/  IMAD R20, R12, 0x4, R11 ;  /* 0x000000040c147824 */ /* 0x000fc800078e020b */
[----:B------:R-:W0:Y:S04]  /*0740*/  LDS R15, [R13] ;  /* 0x000000000d0f7984 */ /* 0x000e280000000800 */
[----:B------:R-:W1:Y:S04]  /*0750*/  LDS R12, [R20+0x128] ;  /* 0x00012800140c7984 */ /* 0x000e680000000800 */
[----:B------:R-:W2:Y:S04]  /*0760*/  LDS R17, [R13+0x4] ;  /* 0x000004000d117984 */ /* 0x000ea80000000800 */
[----:B------:R-:W3:Y:S04]  /*0770*/  LDS R14, [R20+0x12c] ;  /* 0x00012c00140e7984 */ /* 0x000ee80000000800 */
[----:B------:R-:W4:Y:S04]  /*0780*/  LDS R19, [R13+0x8] ;  /* 0x000008000d137984 */ /* 0x000f280000000800 */
[----:B------:R-:W5:Y:S04]  /*0790*/  LDS R16, [R20+0x130] ;  /* 0x0001300014107984 */ /* 0x000f680000000800 */
[----:B------:R-:W5:Y:S04]  /*07a0*/  LDS R21, [R13+0xc] ;  /* 0x00000c000d157984 */ /* 0x000f680000000800 */
[----:B------:R-:W5:Y:S01]  /*07b0*/  LDS R18, [R20+0x134] ;  /* 0x0001340014127984 */ /* 0x000f620000000800 */
[----:B0-----:R-:W-:Y:S01]  /*07c0*/  FADD R3, R3, R15 ;  /* 0x0000000f03037221 */ /* 0x001fe20000000000 */
[----:B-1----:R-:W-:-:S03]  /*07d0*/  FFMA R12, R15, R12, R10 ;  /* 0x0000000c0f0c7223 */ /* 0x002fc6000000000a */
[----:B--2---:R-:W-:Y:S01]  /*07e0*/  FADD R3, R3, R17 ;  /* 0x0000001103037221 */ /* 0x004fe20000000000 */
[----:B---3--:R-:W-:-:S03]  /*07f0*/  FFMA R12, R17, R14, R12 ;  /* 0x0000000e110c7223 */ /* 0x008fc6000000000c */
[----:B----4-:R-:W-:Y:S01]  /*0800*/  FADD R3, R3, R19 ;  /* 0x0000001303037221 */ /* 0x010fe20000000000 */
[----:B-----5:R-:W-:-:S03]  /*0810*/  FFMA R12, R19, R16, R12 ;  /* 0x00000010130c7223 */ /* 0x020fc6000000000c */
[----:B------:R-:W-:Y:S01]  /*0820*/  FADD R3, R3, R21 ;  /* 0x0000001503037221 */ /* 0x000fe20000000000 */
[----:B------:R-:W-:-:S07]  /*0830*/  FFMA R10, R21, R18, R12 ;  /* 0x00000012150a7223 */ /* 0x000fce000000000c */
.L_x_3:
[----:B------:R-:W-:Y:S05]  /*0840*/  BRA.U !UP1, `(.L_x_4) ;  /* 0x0000000109347547 */ /* 0x000fea000b800000 */
[C---:B------:R-:W-:Y:S01]  /*0850*/  VIADD R13, R7.reuse, UR8 ;  /* 0x00000008070d7c36 */ /* 0x040fe20008000000 */
[C---:B------:R-:W-:Y:S01]  /*0860*/  IADD3 R12, PT, PT, R7.reuse, R0, RZ ;  /* 0x00000000070c7210 */ /* 0x040fe20007ffe0ff */
[----:B------:R-:W-:Y:S02]  /*0870*/  VIADD R7, R7, 0x2 ;  /* 0x0000000207077836 */ /* 0x000fe40000000000 */
[----:B------:R-:W-:Y:S01]  /*0880*/  IMAD R13, R13, 0x4, R8 ;  /* 0x000000040d0d7824 */ /* 0x000fe200078e0208 */
[----:B------:R-:W-:-:S04]  /*0890*/  LEA R12, R12, R11, 0x2 ;  /* 0x0000000b0c0c7211 */ /* 0x000fc800078e10ff */
[----:B------:R-:W0:Y:S04]  /*08a0*/  LDS R15, [R13] ;  /* 0x000000000d0f7984 */ /* 0x000e280000000800 */
[----:B------:R-:W1:Y:S04]  /*08b0*/  LDS R14, [R12+0x128] ;  /* 0x000128000c0e7984 */ /* 0x000e680000000800 */
[----:B------:R-:W2:Y:S04]  /*08c0*/  LDS R17, [R13+0x4] ;  /* 0x000004000d117984 */ /* 0x000ea80000000800 */
[----:B------:R-:W3:Y:S01]  /*08d0*/  LDS R16, [R12+0x12c] ;  /* 0x00012c000c107984 */ /* 0x000ee20000000800 */
[----:B0-----:R-:W-:Y:S01]  /*08e0*/  FADD R3, R3, R15 ;  /* 0x0000000f03037221 */ /* 0x001fe20000000000 */
[----:B-1----:R-:W-:-:S03]  /*08f0*/  FFMA R10, R15, R14, R10 ;  /* 0x0000000e0f0a7223 */ /* 0x002fc6000000000a */
[----:B--2---:R-:W-:Y:S01]  /*0900*/  FADD R3, R3, R17 ;  /* 0x0000001103037221 */ /* 0x004fe20000000000 */
[----:B---3--:R-:W-:-:S07]  /*0910*/  FFMA R10, R17, R16, R10 ;  /* 0x00000010110a7223 */ /* 0x008fce000000000a */
.L_x_4:
[----:B------:R-:W-:Y:S01]  /*0920*/  IADD3 R13, PT, PT, R7, UR8, RZ ;  /* 0x00000008070d7c10 */ /* 0x000fe2000fffe0ff */
[----:B------:R-:W-:Y:S01]  /*0930*/  IMAD.IADD R12, R0, 0x1, R7 ;  /* 0x00000001000c7824 */ /* 0x000fe200078e0207 */
[----:B------:R-:W-:Y:S02]  /*0940*/  ISETP.NE.AND P0, PT, R9, UR8, PT ;  /* 0x0000000809007c0c */ /* 0x000fe4000bf05270 */
[----:B------:R-:W-:Y:S01]  /*0950*/  LEA R13, R13, R8, 0x2 ;  /* 0x000000080d0d7211 */ /* 0x000fe200078e10ff */
[----:B------:R-:W-:Y:S01]  /*0960*/  IMAD R7, R12, 0x4, R11 ;  /* 0x000000040c077824 */ /* 0x000fe200078e020b */
[----:B------:R-:W-:-:S04]  /*0970*/  IADD3 R9, PT, PT, R9, 0x1, RZ ;  /* 0x0000000109097810 */ /* 0x000fc80007ffe0ff */
[----:B------:R-:W0:Y:S04]  /*0980*/  LDS R13, [R13] ;  /* 0x000000000d0d7984 */ /* 0x000e280000000800 */
[----:B------:R-:W1:Y:S01]  /*0990*/  LDS R7, [R7+0x128] ;  /* 0x0001280007077984 */ /* 0x000e620000000800 */
[C---:B0-----:R-:W-:Y:S01]  /*09a0*/  FADD R3, R13.reuse, R3 ;  /* 0x000000030d037221 */ /* 0x041fe20000000000 */
[----:B-1----:R-:W-:Y:S01]  /*09b0*/  FFMA R10, R13, R7, R10 ;  /* 0x000000070d0a7223 */ /* 0x002fe2000000000a */
[----:B------:R-:W-:Y:S06]  /*09c0*/  @P0 BRA `(.L_x_5) ;  /* 0xfffffff800580947 */ /* 0x000fec000383ffff */
.L_x_0:
[----:B------:R-:W1:Y:S01]  /*09d0*/  MUFU.RCP R0, R3 ;  /* 0x0000000300007308 */ /* 0x000e620000001000 */
[----:B------:R-:W-:Y:S07]  /*09e0*/  BSSY.RECONVERGENT B0, `(.L_x_6) ;  /* 0x000000c000007945 */ /* 0x000fee0003800200 */
[----:B------:R-:W2:Y:S01]  /*09f0*/  FCHK P0, R10, R3 ;  /* 0x000000030a007302 */ /* 0x000ea20000000000 */
[----:B-1----:R-:W-:-:S04]  /*0a00*/  FFMA R5, R0, -R3, 1 ;  /* 0x3f80000000057423 */ /* 0x002fc80000000803 */
[----:B------:R-:W-:-:S04]  /*0a10*/  FFMA R0, R0, R5, R0 ;  /* 0x0000000500007223 */ /* 0x000fc80000000000 */
[----:B------:R-:W-:-:S04]  /*0a20*/  FFMA R5, R0, R10, RZ ;  /* 0x0000000a00057223 */ /* 0x000fc800000000ff */
[----:B------:R-:W-:-:S04]  /*0a30*/  FFMA R4, R5, -R3, R10 ;  /* 0x8000000305047223 */ /* 0x000fc8000000000a */
[----:B0-----:R-:W-:Y:S01]  /*0a40*/  FFMA R7, R0, R4, R5 ;  /* 0x0000000400077223 */ /* 0x001fe20000000005 */
[----:B--2---:R-:W-:Y:S06]  /*0a50*/  @!P0 BRA `(.L_x_7) ;  /* 0x0000000000108947 */ /* 0x004fec0003800000 */
[----:B------:R-:W-:Y:S01]  /*0a60*/  IMAD.MOV.U32 R0, RZ, RZ, R10 ;  /* 0x000000ffff007224 */ /* 0x000fe200078e000a */
[----:B------:R-:W-:-:S07]  /*0a70*/  MOV R4, 0xa90 ;  /* 0x00000a9000047802 */ /* 0x000fce0000000f00 */
[----:B------:R-:W-:Y:S05]  /*0a80*/  CALL.REL.NOINC `($__internal_0_$__cuda_sm3x_div_rn_noftz_f32_slowpath) ;  /* 0x0000000000187944 */ /* 0x000fea0003c00000 */
[----:B------:R-:W-:-:S07]  /*0a90*/  MOV R7, R0 ;  /* 0x0000000000077202 */ /* 0x000fce0000000f00 */
.L_x_7:
[----:B------:R-:W-:Y:S05]  /*0aa0*/  BSYNC.RECONVERGENT B0 ;  /* 0x0000000000007941 */ /* 0x000fea0003800200 */
.L_x_6:
[----:B------:R-:W0:Y:S02]  /*0ab0*/  LDC.64 R4, c[0x0][0x380] ;  /* 0x0000e000ff047b82 */ /* 0x000e240000000a00 */
[----:B0-----:R-:W-:-:S05]  /*0ac0*/  IMAD.WIDE R2, R2, 0x4, R4 ;  /* 0x0000000402027825 */ /* 0x001fca00078e0204 */
[----:B------:R-:W-:Y:S01]  /*0ad0*/  STG.E desc[UR6][R2.64], R7 ;  /* 0x0000000702007986 */ /* 0x000fe2000c101906 */
[----:B------:R-:W-:Y:S05]  /*0ae0*/  EXIT ;  /* 0x000000000000794d */ /* 0x000fea0003800000 */
        .weak           $__internal_0_$__cuda_sm3x_div_rn_noftz_f32_slowpath
        .type           $__internal_0_$__cuda_sm3x_div_rn_noftz_f32_slowpath,@function
        .size           $__internal_0_$__cuda_sm3x_div_rn_noftz_f32_slowpath,(.L_x_20 - $__internal_0_$__cuda_sm3x_div_rn_noftz_f32_slowpath)
$__internal_0_$__cuda_sm3x_div_rn_noftz_f32_slowpath:
[----:B------:R-:W-:Y:S01]  /*0af0*/  SHF.R.U32.HI R6, RZ, 0x17, R3 ;  /* 0x00000017ff067819 */ /* 0x000fe20000011603 */
[----:B------:R-:W-:Y:S01]  /*0b00*/  BSSY.RECONVERGENT B1, `(.L_x_8) ;  /* 0x0000062000017945 */ /* 0x000fe20003800200 */
[----:B------:R-:W-:Y:S02]  /*0b10*/  SHF.R.U32.HI R5, RZ, 0x17, R0 ;  /* 0x00000017ff057819 */ /* 0x000fe40000011600 */
[----:B------:R-:W-:Y:S02]  /*0b20*/  LOP3.LUT R10, R6, 0xff, RZ, 0xc0, !PT ;  /* 0x000000ff060a7812 */ /* 0x000fe400078ec0ff */
[----:B------:R-:W-:-:S03]  /*0b30*/  LOP3.LUT R8, R5, 0xff, RZ, 0xc0, !PT ;  /* 0x000000ff05087812 */ /* 0x000fc600078ec0ff */
[----:B------:R-:W-:Y:S01]  /*0b40*/  VIADD R7, R10, 0xffffffff ;  /* 0xffffffff0a077836 */ /* 0x000fe20000000000 */
[----:B------:R-:W-:-:S04]  /*0b50*/  IADD3 R6, PT, PT, R8, -0x1, RZ ;  /* 0xffffffff08067810 */ /* 0x000fc80007ffe0ff */
[----:B------:R-:W-:-:S04]  /*0b60*/  ISETP.GT.U32.AND P0, PT, R7, 0xfd, PT ;  /* 0x000000fd0700780c */ /* 0x000fc80003f04070 */
[----:B------:R-:W-:-:S13]  /*0b70*/  ISETP.GT.U32.OR P0, PT, R6, 0xfd, P0 ;  /* 0x000000fd0600780c */ /* 0x000fda0000704470 */
[----:B------:R-:W-:Y:S01]  /*0b80*/  @!P0 IMAD.MOV.U32 R5, RZ, RZ, RZ ;  /* 0x000000ffff058224 */ /* 0x000fe200078e00ff */
[----:B------:R-:W-:Y:S06]  /*0b90*/  @!P0 BRA `(.L_x_9) ;  /* 0x00000000005c8947 */ /* 0x000fec0003800000 */
[----:B------:R-:W-:Y:S02]  /*0ba0*/  FSETP.GTU.FTZ.AND P0, PT, |R0|, +INF , PT ;  /* 0x7f8000000000780b */ /* 0x000fe40003f1c200 */
[----:B------:R-:W-:-:S04]  /*0bb0*/  FSETP.GTU.FTZ.AND P1, PT, |R3|, +INF , PT ;  /* 0x7f8000000300780b */ /* 0x000fc80003f3c200 */
[----:B------:R-:W-:-:S13]  /*0bc0*/  PLOP3.LUT P0, PT, P0, P1, PT, 0xf8, 0x8f ;  /* 0x00000000008f781c */ /* 0x000fda0000703f70 */
[----:B------:R-:W-:Y:S05]  /*0bd0*/  @P0 BRA `(.L_x_10) ;  /* 0x00000004004c0947 */ /* 0x000fea0003800000 */
[----:B------:R-:W-:-:S13]  /*0be0*/  LOP3.LUT P0, RZ, R3, 0x7fffffff, R0, 0xc8, !PT ;  /* 0x7fffffff03ff7812 */ /* 0x000fda000780c800 */
[----:B------:R-:W-:Y:S05]  /*0bf0*/  @!P0 BRA `(.L_x_11) ;  /* 0x00000004003c8947 */ /* 0x000fea0003800000 */
[C---:B------:R-:W-:Y:S02]  /*0c00*/  FSETP.NEU.FTZ.AND P2, PT, |R0|.reuse, +INF , PT ;  /* 0x7f8000000000780b */ /* 0x040fe40003f5d200 */
[----:B------:R-:W-:Y:S02]  /*0c10*/  FSETP.NEU.FTZ.AND P1, PT, |R3|, +INF , PT ;  /* 0x7f8000000300780b */ /* 0x000fe40003f3d200 */
[----:B------:R-:W-:-:S11]  /*0c20*/  FSETP.NEU.FTZ.AND P0, PT, |R0|, +INF , PT ;  /* 0x7f8000000000780b */ /* 0x000fd60003f1d200 */
[----:B------:R-:W-:Y:S05]  /*0c30*/  @!P1 BRA !P2, `(.L_x_11) ;  /* 0x00000004002c9947 */ /* 0x000fea0005000000 */
[----:B------:R-:W-:-:S04]  /*0c40*/  LOP3.LUT P2, RZ, R0, 0x7fffffff, RZ, 0xc0, !PT ;  /* 0x7fffffff00ff7812 */ /* 0x000fc8000784c0ff */
[----:B------:R-:W-:-:S13]  /*0c50*/  PLOP3.LUT P1, PT, P1, P2, PT, 0x2f, 0xf2 ;  /* 0x0000000000f2781c */ /* 0x000fda0000f24577 */
[----:B------:R-:W-:Y:S05]  /*0c60*/  @P1 BRA `(.L_x_12) ;  /* 0x0000000400181947 */ /* 0x000fea0003800000 */
[----:B------:R-:W-:-:S04]  /*0c70*/  LOP3.LUT P1, RZ, R3, 0x7fffffff, RZ, 0xc0, !PT ;  /* 0x7fffffff03ff7812 */ /* 0x000fc8000782c0ff */
[----:B------:R-:W-:-:S13]  /*0c80*/  PLOP3.LUT P0, PT, P0, P1, PT, 0x2f, 0xf2 ;  /* 0x0000000000f2781c */ /* 0x000fda0000702577 */
[----:B------:R-:W-:Y:S05]  /*0c90*/  @P0 BRA `(.L_x_13) ;  /* 0x0000000400000947 */ /* 0x000fea0003800000 */
[----:B------:R-:W-:Y:S02]  /*0ca0*/  ISETP.GE.AND P0, PT, R6, RZ, PT ;  /* 0x000000ff0600720c */ /* 0x000fe40003f06270 */
[----:B------:R-:W-:-:S11]  /*0cb0*/  ISETP.GE.AND P1, PT, R7, RZ, PT ;  /* 0x000000ff0700720c */ /* 0x000fd60003f26270 */
[----:B------:R-:W-:Y:S01]  /*0cc0*/  @P0 MOV R5, RZ ;  /* 0x000000ff00050202 */ /* 0x000fe20000000f00 */
[----:B------:R-:W-:Y:S02]  /*0cd0*/  @!P0 IMAD.MOV.U32 R5, RZ, RZ, -0x40 ;  /* 0xffffffc0ff058424 */ /* 0x000fe400078e00ff */
[----:B------:R-:W-:Y:S01]  /*0ce0*/  @!P0 FFMA R0, R0, 1.84467440737095516160e+19, RZ ;  /* 0x5f80000000008823 */ /* 0x000fe200000000ff */
[----:B------:R-:W-:Y:S02]  /*0cf0*/  @!P1 FFMA R3, R3, 1.84467440737095516160e+19, RZ ;  /* 0x5f80000003039823 */ /* 0x000fe400000000ff */
[----:B------:R-:W-:-:S07]  /*0d00*/  @!P1 IADD3 R5, PT, PT, R5, 0x40, RZ ;  /* 0x0000004005059810 */ /* 0x000fce0007ffe0ff */
.L_x_9:
[----:B------:R-:W-:Y:S01]  /*0d10*/  LEA R6, R10, 0xc0800000, 0x17 ;  /* 0xc08000000a067811 */ /* 0x000fe200078eb8ff */
[----:B------:R-:W-:Y:S03]  /*0d20*/  BSSY.RECONVERGENT B2, `(.L_x_14) ;  /* 0x0000036000027945 */ /* 0x000fe60003800200 */
[----:B------:R-:W-:Y:S01]  /*0d30*/  IADD3 R6, PT, PT, -R6, R3, RZ ;  /* 0x0000000306067210 */ /* 0x000fe20007ffe1ff */
[----:B------:R-:W-:-:S03]  /*0d40*/  VIADD R3, R8, 0xffffff81 ;  /* 0xffffff8108037836 */ /* 0x000fc60000000000 */
[----:B------:R0:W1:Y:S01]  /*0d50*/  MUFU.RCP R7, R6 ;  /* 0x0000000600077308 */ /* 0x0000620000001000 */
[----:B------:R-:W-:Y:S01]  /*0d60*/  FADD.FTZ R9, -R6, -RZ ;  /* 0x800000ff06097221 */ /* 0x000fe20000010100 */
[C---:B------:R-:W-:Y:S01]  /*0d70*/  IMAD R0, R3.reuse, -0x800000, R0 ;  /* 0xff80000003007824 */ /* 0x040fe200078e0200 */
[----:B0-----:R-:W-:-:S04]  /*0d80*/  IADD3 R6, PT, PT, R3, 0x7f, -R10 ;  /* 0x0000007f03067810 */ /* 0x001fc80007ffe80a */
[----:B------:R-:W-:Y:S01]  /*0d90*/  IADD3 R6, PT, PT, R6, R5, RZ ;  /* 0x0000000506067210 */ /* 0x000fe20007ffe0ff */
[----:B-1----:R-:W-:-:S04]  /*0da0*/  FFMA R8, R7, R9, 1 ;  /* 0x3f80000007087423 */ /* 0x002fc80000000009 */
[----:B------:R-:W-:-:S04]  /*0db0*/  FFMA R12, R7, R8, R7 ;  /* 0x00000008070c7223 */ /* 0x000fc80000000007 */
[----:B------:R-:W-:-:S04]  /*0dc0*/  FFMA R7, R0, R12, RZ ;  /* 0x0000000c00077223 */ /* 0x000fc800000000ff */
[----:B------:R-:W-:-:S04]  /*0dd0*/  FFMA R8, R9, R7, R0 ;  /* 0x0000000709087223 */ /* 0x000fc80000000000 */
[----:B------:R-:W-:-:S04]  /*0de0*/  FFMA R7, R12, R8, R7 ;  /* 0x000000080c077223 */ /* 0x000fc80000000007 */
[----:B------:R-:W-:-:S04]  /*0df0*/  FFMA R8, R9, R7, R0 ;  /* 0x0000000709087223 */ /* 0x000fc80000000000 */
[----:B------:R-:W-:-:S05]  /*0e00*/  FFMA R0, R12, R8, R7 ;  /* 0x000000080c007223 */ /* 0x000fca0000000007 */
[----:B------:R-:W-:-:S04]  /*0e10*/  SHF.R.U32.HI R3, RZ, 0x17, R0 ;  /* 0x00000017ff037819 */ /* 0x000fc80000011600 */
[----:B------:R-:W-:-:S04]  /*0e20*/  LOP3.LUT R3, R3, 0xff, RZ, 0xc0, !PT ;  /* 0x000000ff03037812 */ /* 0x000fc800078ec0ff */
[----:B------:R-:W-:-:S05]  /*0e30*/  IADD3 R9, PT, PT, R3, R6, RZ ;  /* 0x0000000603097210 */ /* 0x000fca0007ffe0ff */
[----:B------:R-:W-:-:S05]  /*0e40*/  VIADD R3, R9, 0xffffffff ;  /* 0xffffffff09037836 */ /* 0x000fca0000000000 */
[----:B------:R-:W-:-:S13]  /*0e50*/  ISETP.GE.U32.AND P0, PT, R3, 0xfe, PT ;  /* 0x000000fe0300780c */ /* 0x000fda0003f06070 */
[----:B------:R-:W-:Y:S05]  /*0e60*/  @!P0 BRA `(.L_x_15) ;  /* 0x0000000000808947 */ /* 0x000fea0003800000 */
[----:B------:R-:W-:-:S13]  /*0e70*/  ISETP.GT.AND P0, PT, R9, 0xfe, PT ;  /* 0x000000fe0900780c */ /* 0x000fda0003f04270 */
[----:B------:R-:W-:Y:S05]  /*0e80*/  @P0 BRA `(.L_x_16) ;  /* 0x00000000006c0947 */ /* 0x000fea0003800000 */
[----:B------:R-:W-:-:S13]  /*0e90*/  ISETP.GE.AND P0, PT, R9, 0x1, PT ;  /* 0x000000010900780c */ /* 0x000fda0003f06270 */
[----:B------:R-:W-:Y:S05]  /*0ea0*/  @P0 BRA `(.L_x_17) ;  /* 0x0000000000740947 */ /* 0x000fea0003800000 */
[----:B------:R-:W-:Y:S02]  /*0eb0*/  ISETP.GE.AND P0, PT, R9, -0x18, PT ;  /* 0xffffffe80900780c */ /* 0x000fe40003f06270 */
[----:B------:R-:W-:-:S11]  /*0ec0*/  LOP3.LUT R0, R0, 0x80000000, RZ, 0xc0, !PT ;  /* 0x8000000000007812 */ /* 0x000fd600078ec0ff */
[----:B------:R-:W-:Y:S05]  /*0ed0*/  @!P0 BRA `(.L_x_17) ;  /* 0x0000000000688947 */ /* 0x000fea0003800000 */
[CCC-:B------:R-:W-:Y:S01]  /*0ee0*/  FFMA.RZ R3, R12.reuse, R8.reuse, R7.reuse ;  /* 0x000000080c037223 */ /* 0x1c0fe2000000c007 */
[CCC-:B------:R-:W-:Y:S01]  /*0ef0*/  FFMA.RM R6, R12.reuse, R8.reuse, R7.reuse ;  /* 0x000000080c067223 */ /* 0x1c0fe20000004007 */
[C---:B------:R-:W-:Y:S02]  /*0f00*/  ISETP.NE.AND P2, PT, R9.reuse, RZ, PT ;  /* 0x000000ff0900720c */ /* 0x040fe40003f45270 */
[----:B------:R-:W-:Y:S02]  /*0f10*/  ISETP.NE.AND P1, PT, R9, RZ, PT ;  /* 0x000000ff0900720c */ /* 0x000fe40003f25270 */
[----:B------:R-:W-:Y:S01]  /*0f20*/  LOP3.LUT R5, R3, 0x7fffff, RZ, 0xc0, !PT ;  /* 0x007fffff03057812 */ /* 0x000fe200078ec0ff */
[----:B------:R-:W-:Y:S01]  /*0f30*/  FFMA.RP R3, R12, R8, R7 ;  /* 0x000000080c037223 */ /* 0x000fe20000008007 */
[----:B------:R-:W-:Y:S02]  /*0f40*/  IADD3 R8, PT, PT, R9, 0x20, RZ ;  /* 0x0000002009087810 */ /* 0x000fe40007ffe0ff */
[----:B------:R-:W-:-:S02]  /*0f50*/  LOP3.LUT R5, R5, 0x800000, RZ, 0xfc, !PT ;  /* 0x0080000005057812 */ /* 0x000fc400078efcff */
[----:B------:R-:W-:Y:S02]  /*0f60*/  IADD3 R7, PT, PT, -R9, RZ, RZ ;  /* 0x000000ff09077210 */ /* 0x000fe40007ffe1ff */
[----:B------:R-:W-:Y:S02]  /*0f70*/  SHF.L.U32 R8, R5, R8, RZ ;  /* 0x0000000805087219 */ /* 0x000fe400000006ff */
[----:B------:R-:W-:Y:S02]  /*0f80*/  FSETP.NEU.FTZ.AND P0, PT, R3, R6, PT ;  /* 0x000000060300720b */ /* 0x000fe40003f1d000 */
[----:B------:R-:W-:Y:S02]  /*0f90*/  SEL R6, R7, RZ, P2 ;  /* 0x000000ff07067207 */ /* 0x000fe40001000000 */
[----:B------:R-:W-:Y:S02]  /*0fa0*/  ISETP.NE.AND P1, PT, R8, RZ, P1 ;  /* 0x000000ff0800720c */ /* 0x000fe40000f25270 */
[----:B------:R-:W-:-:S02]  /*0fb0*/  SHF.R.U32.HI R6, RZ, R6, R5 ;  /* 0x00000006ff067219 */ /* 0x000fc40000011605 */
[----:B------:R-:W-:Y:S02]  /*0fc0*/  PLOP3.LUT P0, PT, P0, P1, PT, 0xf8, 0x8f ;  /* 0x00000000008f781c */ /* 0x000fe40000703f70 */
[----:B------:R-:W-:Y:S02]  /*0fd0*/  SHF.R.U32.HI R8, RZ, 0x1, R6 ;  /* 0x00000001ff087819 */ /* 0x000fe40000011606 */
[----:B------:R-:W-:-:S04]  /*0fe0*/  SEL R3, RZ, 0x1, !P0 ;  /* 0x00000001ff037807 */ /* 0x000fc80004000000 */
[----:B------:R-:W-:-:S04]  /*0ff0*/  LOP3.LUT R3, R3, 0x1, R8, 0xf8, !PT ;  /* 0x0000000103037812 */ /* 0x000fc800078ef808 */
[----:B------:R-:W-:-:S05]  /*1000*/  LOP3.LUT R3, R3, R6, RZ, 0xc0, !PT ;  /* 0x0000000603037212 */ /* 0x000fca00078ec0ff */
[----:B------:R-:W-:-:S05]  /*1010*/  IMAD.IADD R3, R8, 0x1, R3 ;  /* 0x0000000108037824 */ /* 0x000fca00078e0203 */
[----:B------:R-:W-:Y:S01]  /*1020*/  LOP3.LUT R0, R3, R0, RZ, 0xfc, !PT ;  /* 0x0000000003007212 */ /* 0x000fe200078efcff */
[----:B------:R-:W-:Y:S06]  /*1030*/  BRA `(.L_x_17) ;  /* 0x0000000000107947 */ /* 0x000fec0003800000 */
.L_x_16:
[----:B------:R-:W-:-:S04]  /*1040*/  LOP3.LUT R0, R0, 0x80000000, RZ, 0xc0, !PT ;  /* 0x8000000000007812 */ /* 0x000fc800078ec0ff */
[----:B------:R-:W-:Y:S01]  /*1050*/  LOP3.LUT R0, R0, 0x7f800000, RZ, 0xfc, !PT ;  /* 0x7f80000000007812 */ /* 0x000fe200078efcff */
[----:B------:R-:W-:Y:S06]  /*1060*/  BRA `(.L_x_17) ;  /* 0x0000000000047947 */ /* 0x000fec0003800000 */
.L_x_15:
[----:B------:R-:W-:-:S07]  /*1070*/  LEA R0, R6, R0, 0x17 ;  /* 0x0000000006007211 */ /* 0x000fce00078eb8ff */
.L_x_17:
[----:B------:R-:W-:Y:S05]  /*1080*/  BSYNC.RECONVERGENT B2 ;  /* 0x0000000000027941 */ /* 0x000fea0003800200 */
.L_x_14:
[----:B------:R-:W-:Y:S05]  /*1090*/  BRA `(.L_x_18) ;  /* 0x0000000000207947 */ /* 0x000fea0003800000 */
.L_x_13:
[----:B------:R-:W-:-:S04]  /*10a0*/  LOP3.LUT R0, R3, 0x80000000, R0, 0x48, !PT ;  /* 0x8000000003007812 */ /* 0x000fc800078e4800 */
[----:B------:R-:W-:Y:S01]  /*10b0*/  LOP3.LUT R0, R0, 0x7f800000, RZ, 0xfc, !PT ;  /* 0x7f80000000007812 */ /* 0x000fe200078efcff */
[----:B------:R-:W-:Y:S06]  /*10c0*/  BRA `(.L_x_18) ;  /* 0x0000000000147947 */ /* 0x000fec0003800000 */
.L_x_12:
[----:B------:R-:W-:Y:S01]  /*10d0*/  LOP3.LUT R0, R3, 0x80000000, R0, 0x48, !PT ;  /* 0x8000000003007812 */ /* 0x000fe200078e4800 */
[----:B------:R-:W-:Y:S06]  /*10e0*/  BRA `(.L_x_18) ;  /* 0x00000000000c7947 */ /* 0x000fec0003800000 */
.L_x_11:
[----:B------:R-:W0:Y:S01]  /*10f0*/  MUFU.RSQ R0, -QNAN ;  /* 0xffc0000000007908 */ /* 0x000e220000001400 */
[----:B------:R-:W-:Y:S05]  /*1100*/  BRA `(.L_x_18) ;  /* 0x0000000000047947 */ /* 0x000fea0003800000 */
.L_x_10:
[----:B------:R-:W-:-:S07]  /*1110*/  FADD.FTZ R0, R0, R3 ;  /* 0x0000000300007221 */ /* 0x000fce0000010000 */
.L_x_18:
[----:B------:R-:W-:Y:S05]  /*1120*/  BSYNC.RECONVERGENT B1 ;  /* 0x0000000000017941 */ /* 0x000fea0003800200 */
.L_x_8:
[----:B------:R-:W-:-:S04]  /*1130*/  HFMA2 R5, -RZ, RZ, 0, 0 ;  /* 0x00000000ff057431 */ /* 0x000fc800000001ff */
[----:B0-----:R-:W-:Y:S05]  /*1140*/  RET.REL.NODEC R4 `(_Z17gaborFilterKernelPfS_iiS_i) ;  /* 0xffffffec04ac7950 */ /* 0x001fea0003c3ffff */
.L_x_19:
[----:B------:R-:W-:-:S00]  /*1150*/  BRA `(.L_x_19) ;  /* 0xfffffffc00fc7947 */ /* 0x000fc0000383ffff */
[----:B------:R-:W-:-:S00]  /*1160*/  NOP ;  /* 0x0000000000007918 */ /* 0x000fc00000000000 */
        /* <DEDUP_REMOVED lines=9> */
.L_x_20:


//--------------------- .nv.shared._Z17gaborFilterKernelPfS_iiS_i --------------------------
	.section	.nv.shared._Z17gaborFilterKernelPfS_iiS_i,"aw",@nobits
	.sectionflags	@""
	.align	4
.nv.shared._Z17gaborFilterKernelPfS_iiS_i:
	.zero		6308


//--------------------- .nv.shared.reserved.0     --------------------------
	.section	.nv.shared.reserved.0,"aw",@nobits
	.weak		__nv_reservedSMEM_offset_0_alias
	.size		__nv_reservedSMEM_offset_0_alias, 0, 64
	.other		__nv_reservedSMEM_offset_0_alias,@"STO_CUDA_RESERVED_SHARED STV_DEFAULT"
__nv_reservedSMEM_offset_0_alias:
	.zero		0
	.zero		64


//--------------------- .nv.constant0._Z17gaborFilterKernelPfS_iiS_i --------------------------
	.section	.nv.constant0._Z17gaborFilterKernelPfS_iiS_i,"a",@progbits
	.sectionflags	@""
	.align	4
.nv.constant0._Z17gaborFilterKernelPfS_iiS_i:
	.zero		932


//--------------------- SYMBOLS --------------------------

	.type		.nv.reservedSmem.offset0,@object
	.size		.nv.reservedSmem.offset0,0x4
	.type		.nv.reservedSmem.cap,@object
	.size		.nv.reservedSmem.cap,0x4
